	.headerflags	@"EF_CUDA_TEXMODE_UNIFIED EF_CUDA_64BIT_ADDRESS EF_CUDA_ACCELERATORS EF_CUDA_SM90 EF_CUDA_VIRTUAL_SM(EF_CUDA_SM90)"
	.elftype	@"ET_EXEC"


//--------------------- .nv.info                  --------------------------
	.section	.nv.info,"",@"SHT_CUDA_INFO"
	.align	4


	//----- nvinfo : EIATTR_REGCOUNT
	.align		4
        /*0000*/ 	.byte	0x04, 0x2f
        /*0002*/ 	.short	(.L_1 - .L_0)
	.align		4
.L_0:
        /*0004*/ 	.word	index@(triton_poi_fused_max_pool2d_with_indices_21)
        /*0008*/ 	.word	0x0000001a


	//----- nvinfo : EIATTR_MIN_STACK_SIZE
	.align		4
.L_1:
        /*000c*/ 	.byte	0x04, 0x12
        /*000e*/ 	.short	(.L_3 - .L_2)
	.align		4
.L_2:
        /*0010*/ 	.word	index@(triton_poi_fused_max_pool2d_with_indices_21)
        /*0014*/ 	.word	0x00000000


	//----- nvinfo : EIATTR_FRAME_SIZE
	.align		4
.L_3:
        /*0018*/ 	.byte	0x04, 0x11
        /*001a*/ 	.short	(.L_5 - .L_4)
	.align		4
.L_4:
        /*001c*/ 	.word	index@(triton_poi_fused_max_pool2d_with_indices_21)
        /*0020*/ 	.word	0x00000000


	//----- nvinfo : EIATTR_MIN_STACK_SIZE
	.align		4
.L_5:
        /*0024*/ 	.byte	0x04, 0x12
        /*0026*/ 	.short	(.L_7 - .L_6)
	.align		4
.L_6:
        /*0028*/ 	.word	index@(triton_poi_fused_max_pool2d_with_indices_21)
        /*002c*/ 	.word	0x00000000
.L_7:


//--------------------- .nv.info.triton_poi_fused_max_pool2d_with_indices_21 --------------------------
	.section	.nv.info.triton_poi_fused_max_pool2d_with_indices_21,"",@"SHT_CUDA_INFO"
	.sectionflags	@""
	.align	4


	//----- nvinfo : EIATTR_CUDA_API_VERSION
	.align		4
        /*0000*/ 	.byte	0x04, 0x37
        /*0002*/ 	.short	(.L_9 - .L_8)
.L_8:
        /*0004*/ 	.word	0x0000007c


	//----- nvinfo : EIATTR_KPARAM_INFO
	.align		4
.L_9:
        /*0008*/ 	.byte	0x04, 0x17
        /*000a*/ 	.short	(.L_11 - .L_10)
.L_10:
        /*000c*/ 	.word	0x00000000
        /*0010*/ 	.short	0x0003
        /*0012*/ 	.short	0x0018
        /*0014*/ 	.byte	0x00, 0xf0, 0x11, 0x00


	//----- nvinfo : EIATTR_KPARAM_INFO
	.align		4
.L_11:
        /*0018*/ 	.byte	0x04, 0x17
        /*001a*/ 	.short	(.L_13 - .L_12)
.L_12:
        /*001c*/ 	.word	0x00000000
        /*0020*/ 	.short	0x0002
        /*0022*/ 	.short	0x0010
        /*0024*/ 	.byte	0x00, 0xf4, 0x21, 0x00


	//----- nvinfo : EIATTR_KPARAM_INFO
	.align		4
.L_13:
        /*0028*/ 	.byte	0x04, 0x17
        /*002a*/ 	.short	(.L_15 - .L_14)
.L_14:
        /*002c*/ 	.word	0x00000000
        /*0030*/ 	.short	0x0001
        /*0032*/ 	.short	0x0008
        /*0034*/ 	.byte	0x00, 0xf4, 0x21, 0x00


	//----- nvinfo : EIATTR_KPARAM_INFO
	.align		4
.L_15:
        /*0038*/ 	.byte	0x04, 0x17
        /*003a*/ 	.short	(.L_17 - .L_16)
.L_16:
        /*003c*/ 	.word	0x00000000
        /*0040*/ 	.short	0x0000
        /*0042*/ 	.short	0x0000
        /*0044*/ 	.byte	0x00, 0xf4, 0x21, 0x00


	//----- nvinfo : EIATTR_SPARSE_MMA_MASK
	.align		4
.L_17:
        /*0048*/ 	.byte	0x03, 0x50
        /*004a*/ 	.short	0x0000


	//----- nvinfo : EIATTR_MAXREG_COUNT
	.align		4
        /*004c*/ 	.byte	0x03, 0x1b
        /*004e*/ 	.short	0x00ff


	//----- nvinfo : EIATTR_EXIT_INSTR_OFFSETS
	.align		4
        /*0050*/ 	.byte	0x04, 0x1c
        /*0052*/ 	.short	(.L_19 - .L_18)


	//   ....[0]....
.L_18:
        /*0054*/ 	.word	0x000009c0


	//   ....[1]....
        /*0058*/ 	.word	0x000009e0


	//----- nvinfo : EIATTR_REQNTID
	.align		4
.L_19:
        /*005c*/ 	.byte	0x04, 0x10
        /*005e*/ 	.short	(.L_21 - .L_20)
.L_20:
        /*0060*/ 	.word	0x00000100
        /*0064*/ 	.word	0x00000001
        /*0068*/ 	.word	0x00000001


	//----- nvinfo : EIATTR_CBANK_PARAM_SIZE
	.align		4
.L_21:
        /*006c*/ 	.byte	0x03, 0x19
        /*006e*/ 	.short	0x001c


	//----- nvinfo : EIATTR_PARAM_CBANK
	.align		4
        /*0070*/ 	.byte	0x04, 0x0a
        /*0072*/ 	.short	(.L_23 - .L_22)
	.align		4
.L_22:
        /*0074*/ 	.word	index@(.nv.constant0.triton_poi_fused_max_pool2d_with_indices_21)
        /*0078*/ 	.short	0x0210
        /*007a*/ 	.short	0x001c


	//----- nvinfo : EIATTR_SW_WAR
	.align		4
.L_23:
        /*007c*/ 	.byte	0x04, 0x36
        /*007e*/ 	.short	(.L_25 - .L_24)
.L_24:
        /*0080*/ 	.word	0x00000008
.L_25:


//--------------------- .nv.callgraph             --------------------------
	.section	.nv.callgraph,"",@"SHT_CUDA_CALLGRAPH"
	.align	4
	.sectionentsize	8
	.align		4
        /*0000*/ 	.word	0x00000000
	.align		4
        /*0004*/ 	.word	0xffffffff
	.align		4
        /*0008*/ 	.word	0x00000000
	.align		4
        /*000c*/ 	.word	0xfffffffe
	.align		4
        /*0010*/ 	.word	0x00000000
	.align		4
        /*0014*/ 	.word	0xfffffffd
	.align		4
        /*0018*/ 	.word	0x00000000
	.align		4
        /*001c*/ 	.word	0xfffffffc


//--------------------- .text.triton_poi_fused_max_pool2d_with_indices_21 --------------------------
	.section	.text.triton_poi_fused_max_pool2d_with_indices_21,"ax",@progbits
	.align	128
        .global         triton_poi_fused_max_pool2d_with_indices_21
        .type           triton_poi_fused_max_pool2d_with_indices_21,@function
        .size           triton_poi_fused_max_pool2d_with_indices_21,(.L_x_1 - triton_poi_fused_max_pool2d_with_indices_21)
        .other          triton_poi_fused_max_pool2d_with_indices_21,@"STO_CUDA_ENTRY STV_DEFAULT"
triton_poi_fused_max_pool2d_with_indices_21:
.text.triton_poi_fused_max_pool2d_with_indices_21:
[----:B------:R-:W0:Y:S02]  /*0000*/  LDC R1, c[0x0][0x28] ;  /* 0x00000a00ff017b82 */ /* 0x000e240000000800 */
[----:B------:R-:W1:Y:S01]  /*0010*/  S2R R0, SR_TID.X ;  /* 0x0000000000007919 */ /* 0x000e620000002100 */
[----:B------:R-:W-:Y:S01]  /*0020*/  IMAD.MOV.U32 R4, RZ, RZ, RZ ;  /* 0x000000ffff047224 */ /* 0x000fe200078e00ff */
[----:B------:R-:W-:Y:S01]  /*0030*/  CS2R R20, SRZ ;  /* 0x0000000000147805 */ /* 0x000fe2000001ff00 */
[----:B------:R-:W-:Y:S01]  /*0040*/  IMAD.MOV.U32 R6, RZ, RZ, RZ ;  /* 0x000000ffff067224 */ /* 0x000fe200078e00ff */
[----:B------:R-:W2:Y:S01]  /*0050*/  S2R R3, SR_CTAID.X ;  /* 0x0000000000037919 */ /* 0x000ea20000002500 */
[----:B------:R-:W-:Y:S01]  /*0060*/  IMAD.MOV.U32 R8, RZ, RZ, RZ ;  /* 0x000000ffff087224 */ /* 0x000fe200078e00ff */
[----:B------:R-:W-:Y:S01]  /*0070*/  ULDC.64 UR4, c[0x0][0x208] ;  /* 0x0000820000047ab9 */ /* 0x000fe20000000a00 */
[----:B------:R-:W-:Y:S01]  /*0080*/  CS2R R22, SRZ ;  /* 0x0000000000167805 */ /* 0x000fe2000001ff00 */
[----:B------:R-:W-:Y:S01]  /*0090*/  ULDC.64 UR6, c[0x0][0x220] ;  /* 0x0000880000067ab9 */ /* 0x000fe20000000a00 */
[----:B-1----:R-:W-:Y:S01]  /*00a0*/  IMAD.SHL.U32 R0, R0, 0x2, RZ ;  /* 0x0000000200007824 */ /* 0x002fe200078e00ff */
[----:B--2---:R-:W-:-:S04]  /*00b0*/  SHF.R.S32.HI R2, RZ, 0x16, R3 ;  /* 0x00000016ff027819 */ /* 0x004fc80000011403 */
[----:B------:R-:W-:Y:S02]  /*00c0*/  LOP3.LUT R0, R0, 0x1fe, RZ, 0xc0, !PT ;  /* 0x000001fe00007812 */ /* 0x000fe400078ec0ff */
[----:B------:R-:W-:-:S03]  /*00d0*/  SGXT R2, R2, 0x1 ;  /* 0x000000010202781a */ /* 0x000fc60000000200 */
[----:B------:R-:W-:-:S04]  /*00e0*/  IMAD R3, R3, 0x200, R0 ;  /* 0x0000020003037824 */ /* 0x000fc800078e0200 */
[----:B------:R-:W-:Y:S01]  /*00f0*/  IMAD.MOV.U32 R5, RZ, RZ, R3 ;  /* 0x000000ffff057224 */ /* 0x000fe200078e0003 */
[----:B------:R-:W-:Y:S01]  /*0100*/  LEA.HI R0, R2, R3, RZ, 0x6 ;  /* 0x0000000302007211 */ /* 0x000fe200078f30ff */
[----:B------:R-:W-:Y:S01]  /*0110*/  IMAD.MOV.U32 R2, RZ, RZ, RZ ;  /* 0x000000ffff027224 */ /* 0x000fe200078e00ff */
[C---:B------:R-:W-:Y:S01]  /*0120*/  ISETP.GE.AND P0, PT, R3.reuse, 0x38400, PT ;  /* 0x000384000300780c */ /* 0x040fe20003f06270 */
[----:B------:R-:W-:Y:S01]  /*0130*/  IMAD.HI R4, R3, -0x77777777, R4 ;  /* 0x8888888903047827 */ /* 0x000fe200078e0204 */
[----:B------:R-:W-:-:S03]  /*0140*/  SHF.R.S32.HI R7, RZ, 0x6, R0 ;  /* 0x00000006ff077819 */ /* 0x000fc60000011400 */
[----:B------:R-:W-:Y:S01]  /*0150*/  IMAD.HI R2, R3, -0x6e5d4c3b, R2 ;  /* 0x91a2b3c503027827 */ /* 0x000fe200078e0202 */
[----:B------:R-:W-:-:S03]  /*0160*/  SHF.R.U32.HI R9, RZ, 0x1f, R4 ;  /* 0x0000001fff097819 */ /* 0x000fc60000011604 */
[----:B------:R-:W-:Y:S01]  /*0170*/  IMAD.HI R6, R7, -0x77777777, R6 ;  /* 0x8888888907067827 */ /* 0x000fe200078e0206 */
[----:B------:R-:W-:Y:S02]  /*0180*/  SHF.R.U32.HI R5, RZ, 0x1f, R2 ;  /* 0x0000001fff057819 */ /* 0x000fe40000011602 */
[----:B------:R-:W-:Y:S02]  /*0190*/  LEA.HI.SX32 R9, R4, R9, 0x16 ;  /* 0x0000000904097211 */ /* 0x000fe400078fb2ff */
[----:B------:R-:W-:Y:S02]  /*01a0*/  LEA.HI.SX32 R11, R2, R5, 0x11 ;  /* 0x00000005020b7211 */ /* 0x000fe400078f8aff */
[----:B------:R-:W-:Y:S02]  /*01b0*/  SHF.R.U32.HI R5, RZ, 0x1f, R6 ;  /* 0x0000001fff057819 */ /* 0x000fe40000011606 */
[----:B------:R-:W-:Y:S01]  /*01c0*/  LOP3.LUT R2, R0, 0xffffffc0, RZ, 0xc0, !PT ;  /* 0xffffffc000027812 */ /* 0x000fe200078ec0ff */
[----:B------:R-:W-:Y:S01]  /*01d0*/  IMAD.HI R0, R9, -0x77777777, R8 ;  /* 0x8888888909007827 */ /* 0x000fe200078e0208 */
[----:B------:R-:W-:-:S02]  /*01e0*/  LEA.HI R6, R6, R5, RZ, 0x1c ;  /* 0x0000000506067211 */ /* 0x000fc400078fe0ff */
[----:B------:R-:W1:Y:S01]  /*01f0*/  LDC.64 R4, c[0x0][0x210] ;  /* 0x00008400ff047b82 */ /* 0x000e620000000a00 */
[----:B------:R-:W-:Y:S01]  /*0200*/  IMAD.IADD R2, R3, 0x1, -R2 ;  /* 0x0000000103027824 */ /* 0x000fe200078e0a02 */
[----:B------:R-:W-:Y:S01]  /*0210*/  SHF.R.U32.HI R13, RZ, 0x1f, R0 ;  /* 0x0000001fff0d7819 */ /* 0x000fe20000011600 */
[----:B------:R-:W-:Y:S02]  /*0220*/  IMAD R6, R6, -0x1e, R7 ;  /* 0xffffffe206067824 */ /* 0x000fe400078e0207 */
[----:B------:R-:W-:Y:S01]  /*0230*/  IMAD R11, R11, 0x3a240, R2 ;  /* 0x0003a2400b0b7824 */ /* 0x000fe200078e0202 */
[----:B------:R-:W-:-:S03]  /*0240*/  LEA.HI R13, R0, R13, RZ, 0x1c ;  /* 0x0000000d000d7211 */ /* 0x000fc600078fe0ff */
[----:B------:R-:W-:Y:S02]  /*0250*/  IMAD R6, R6, 0x80, R11 ;  /* 0x0000008006067824 */ /* 0x000fe400078e020b */
[----:B------:R-:W-:Y:S02]  /*0260*/  IMAD R7, R13, -0x1e, R9 ;  /* 0xffffffe20d077824 */ /* 0x000fe400078e0209 */
[----:B------:R-:W-:Y:S02]  /*0270*/  IMAD.MOV.U32 R9, RZ, RZ, RZ ;  /* 0x000000ffff097224 */ /* 0x000fe400078e00ff */
[----:B------:R-:W-:-:S04]  /*0280*/  IMAD R7, R7, 0x1e80, R6 ;  /* 0x00001e8007077824 */ /* 0x000fc800078e0206 */
[C---:B------:R-:W-:Y:S02]  /*0290*/  VIADD R15, R7.reuse, 0x40 ;  /* 0x00000040070f7836 */ /* 0x040fe40000000000 */
[C---:B------:R-:W-:Y:S02]  /*02a0*/  VIADD R17, R7.reuse, 0x80 ;  /* 0x0000008007117836 */ /* 0x040fe40000000000 */
[----:B-1----:R-:W-:-:S04]  /*02b0*/  IMAD.WIDE R12, R7, 0x4, R4 ;  /* 0x00000004070c7825 */ /* 0x002fc800078e0204 */
[--C-:B------:R-:W-:Y:S01]  /*02c0*/  IMAD.WIDE R14, R15, 0x4, R4.reuse ;  /* 0x000000040f0e7825 */ /* 0x100fe200078e0204 */
[----:B------:R1:W2:Y:S04]  /*02d0*/  @!P0 LDG.E.64 R20, desc[UR4][R12.64] ;  /* 0x000000040c148981 */ /* 0x0002a8000c1e1b00 */
[----:B------:R-:W2:Y:S01]  /*02e0*/  @!P0 LDG.E.64 R8, desc[UR4][R14.64] ;  /* 0x000000040e088981 */ /* 0x000ea2000c1e1b00 */
[----:B------:R-:W-:-:S05]  /*02f0*/  IMAD.WIDE R16, R17, 0x4, R4 ;  /* 0x0000000411107825 */ /* 0x000fca00078e0204 */
[----:B------:R-:W3:Y:S01]  /*0300*/  @!P0 LDG.E.64 R22, desc[UR4][R16.64] ;  /* 0x0000000410168981 */ /* 0x000ee2000c1e1b00 */
[----:B------:R-:W-:Y:S01]  /*0310*/  VIADD R19, R7, 0xf40 ;  /* 0x00000f4007137836 */ /* 0x000fe20000000000 */
[----:B------:R-:W-:-:S03]  /*0320*/  CS2R R10, SRZ ;  /* 0x00000000000a7805 */ /* 0x000fc6000001ff00 */
[----:B------:R-:W-:-:S05]  /*0330*/  IMAD.WIDE R18, R19, 0x4, R4 ;  /* 0x0000000413127825 */ /* 0x000fca00078e0204 */
[----:B------:R-:W4:Y:S01]  /*0340*/  @!P0 LDG.E.64 R10, desc[UR4][R18.64] ;  /* 0x00000004120a8981 */ /* 0x000f22000c1e1b00 */
[----:B-1----:R-:W-:-:S04]  /*0350*/  VIADD R13, R7, 0xf80 ;  /* 0x00000f80070d7836 */ /* 0x002fc80000000000 */
[----:B------:R-:W-:Y:S01]  /*0360*/  IMAD.WIDE R12, R13, 0x4, R4 ;  /* 0x000000040d0c7825 */ /* 0x000fe200078e0204 */
[C---:B--2---:R-:W-:Y:S02]  /*0370*/  FSETP.GT.AND P6, PT, R8.reuse, R20, PT ;  /* 0x000000140800720b */ /* 0x044fe40003fc4000 */
[C---:B------:R-:W-:Y:S02]  /*0380*/  FSETP.GT.AND P1, PT, R9.reuse, R21, PT ;  /* 0x000000150900720b */ /* 0x040fe40003f24000 */
[----:B------:R-:W-:Y:S02]  /*0390*/  FSETP.NAN.AND P3, PT, R8, R8, PT ;  /* 0x000000080800720b */ /* 0x000fe40003f68000 */
[----:B---3--:R-:W-:Y:S02]  /*03a0*/  FSETP.NAN.AND P2, PT, R22, R22, PT ;  /* 0x000000161600720b */ /* 0x008fe40003f48000 */
[----:B------:R-:W-:-:S05]  /*03b0*/  FSETP.NAN.AND P4, PT, R9, R9, PT ;  /* 0x000000090900720b */ /* 0x000fca0003f88000 */
[----:B------:R-:W-:Y:S02]  /*03c0*/  @!P6 SEL R8, R8, R20, P3 ;  /* 0x000000140808e207 */ /* 0x000fe40001800000 */
[----:B------:R-:W-:Y:S02]  /*03d0*/  FSETP.NAN.AND P3, PT, R23, R23, PT ;  /* 0x000000171700720b */ /* 0x000fe40003f68000 */
[----:B------:R-:W-:Y:S02]  /*03e0*/  @!P1 SEL R9, R9, R21, P4 ;  /* 0x0000001509099207 */ /* 0x000fe40002000000 */
[----:B------:R-:W-:Y:S02]  /*03f0*/  FSETP.GEU.AND P5, PT, R8, R22, PT ;  /* 0x000000160800720b */ /* 0x000fe40003fae000 */
[----:B------:R-:W-:Y:S02]  /*0400*/  FSETP.GEU.AND P4, PT, R9, R23, PT ;  /* 0x000000170900720b */ /* 0x000fe40003f8e000 */
[----:B------:R-:W-:-:S02]  /*0410*/  @!P2 SEL R22, R22, R8, !P5 ;  /* 0x000000081616a207 */ /* 0x000fc40006800000 */
[----:B----4-:R-:W-:Y:S02]  /*0420*/  FSETP.NAN.AND P2, PT, R11, R11, PT ;  /* 0x0000000b0b00720b */ /* 0x010fe40003f48000 */
[----:B------:R-:W-:Y:S02]  /*0430*/  P2R R6, PR, RZ, 0x20 ;  /* 0x00000020ff067803 */ /* 0x000fe40000000000 */
[----:B------:R-:W-:Y:S02]  /*0440*/  @!P3 SEL R23, R23, R9, !P4 ;  /* 0x000000091717b207 */ /* 0x000fe40006000000 */
[----:B------:R-:W-:Y:S02]  /*0450*/  CS2R R8, SRZ ;  /* 0x0000000000087805 */ /* 0x000fe4000001ff00 */
[----:B------:R-:W-:Y:S02]  /*0460*/  SEL R0, RZ, 0x1, !P1 ;  /* 0x00000001ff007807 */ /* 0x000fe40004800000 */
[----:B------:R-:W-:-:S02]  /*0470*/  FSETP.GEU.AND P5, PT, R23, R11, PT ;  /* 0x0000000b1700720b */ /* 0x000fc40003fae000 */
[-C--:B------:R-:W-:Y:S01]  /*0480*/  FSETP.GEU.AND P3, PT, R22, R10.reuse, PT ;  /* 0x0000000a1600720b */ /* 0x080fe20003f6e000 */
[----:B------:R-:W2:Y:S01]  /*0490*/  @!P0 LDG.E.64 R8, desc[UR4][R12.64] ;  /* 0x000000040c088981 */ /* 0x000ea2000c1e1b00 */
[----:B------:R-:W-:Y:S02]  /*04a0*/  P2R R15, PR, RZ, 0x20 ;  /* 0x00000020ff0f7803 */ /* 0x000fe40000000000 */
[----:B------:R-:W-:Y:S02]  /*04b0*/  @!P2 SEL R11, R11, R23, !P5 ;  /* 0x000000170b0ba207 */ /* 0x000fe40006800000 */
[----:B------:R-:W-:Y:S02]  /*04c0*/  FSETP.NAN.AND P2, PT, R10, R10, PT ;  /* 0x0000000a0a00720b */ /* 0x000fe40003f48000 */
[----:B------:R-:W-:-:S11]  /*04d0*/  P2R R2, PR, RZ, 0x8 ;  /* 0x00000008ff027803 */ /* 0x000fd60000000000 */
[----:B------:R-:W-:Y:S02]  /*04e0*/  @!P2 SEL R10, R10, R22, !P3 ;  /* 0x000000160a0aa207 */ /* 0x000fe40005800000 */
[-C--:B--2---:R-:W-:Y:S02]  /*04f0*/  FSETP.NAN.AND P1, PT, R8, R8.reuse, PT ;  /* 0x000000080800720b */ /* 0x084fe40003f28000 */
[----:B------:R-:W-:-:S04]  /*0500*/  FSETP.GEU.AND P3, PT, R10, R8, PT ;  /* 0x000000080a00720b */ /* 0x000fc80003f6e000 */
[----:B------:R-:W-:-:S07]  /*0510*/  P2R R14, PR, RZ, 0x8 ;  /* 0x00000008ff0e7803 */ /* 0x000fce0000000000 */
[----:B------:R-:W-:Y:S02]  /*0520*/  @!P1 SEL R8, R8, R10, !P3 ;  /* 0x0000000a08089207 */ /* 0x000fe40005800000 */
[-C--:B------:R-:W-:Y:S02]  /*0530*/  FSETP.NAN.AND P1, PT, R9, R9.reuse, PT ;  /* 0x000000090900720b */ /* 0x080fe40003f28000 */
[----:B------:R-:W-:Y:S02]  /*0540*/  ISETP.NE.AND P3, PT, R2, RZ, PT ;  /* 0x000000ff0200720c */ /* 0x000fe40003f65270 */
[----:B------:R-:W-:Y:S02]  /*0550*/  FSETP.GEU.AND P5, PT, R11, R9, PT ;  /* 0x000000090b00720b */ /* 0x000fe40003fae000 */
[----:B------:R-:W-:Y:S02]  /*0560*/  P2R R16, PR, RZ, 0x8 ;  /* 0x00000008ff107803 */ /* 0x000fe40000000000 */
[----:B------:R-:W-:Y:S01]  /*0570*/  ISETP.NE.AND P3, PT, R15, RZ, PT ;  /* 0x000000ff0f00720c */ /* 0x000fe20003f65270 */
[----:B------:R-:W-:-:S04]  /*0580*/  VIADD R15, R7, 0xfc0 ;  /* 0x00000fc0070f7836 */ /* 0x000fc80000000000 */
[----:B------:R-:W-:Y:S02]  /*0590*/  @!P1 SEL R9, R9, R11, !P5 ;  /* 0x0000000b09099207 */ /* 0x000fe40006800000 */
[----:B------:R-:W-:Y:S01]  /*05a0*/  CS2R R10, SRZ ;  /* 0x00000000000a7805 */ /* 0x000fe2000001ff00 */
[----:B------:R-:W-:-:S05]  /*05b0*/  IMAD.WIDE R12, R15, 0x4, R4 ;  /* 0x000000040f0c7825 */ /* 0x000fca00078e0204 */
[----:B------:R1:W2:Y:S01]  /*05c0*/  @!P0 LDG.E.64 R10, desc[UR4][R12.64] ;  /* 0x000000040c0a8981 */ /* 0x0002a2000c1e1b00 */
[----:B------:R-:W-:Y:S01]  /*05d0*/  P2R R17, PR, RZ, 0x20 ;  /* 0x00000020ff117803 */ /* 0x000fe20000000000 */
[----:B------:R-:W-:-:S04]  /*05e0*/  VIADD R15, R7, 0x1e80 ;  /* 0x00001e80070f7836 */ /* 0x000fc80000000000 */
[----:B-1----:R-:W-:Y:S01]  /*05f0*/  IMAD.WIDE R12, R15, 0x4, R4 ;  /* 0x000000040f0c7825 */ /* 0x002fe200078e0204 */
[-C--:B--2---:R-:W-:Y:S02]  /*0600*/  FSETP.NAN.AND P1, PT, R11, R11.reuse, PT ;  /* 0x0000000b0b00720b */ /* 0x084fe40003f28000 */
[----:B------:R-:W-:Y:S02]  /*0610*/  FSETP.NAN.AND P5, PT, R10, R10, PT ;  /* 0x0000000a0a00720b */ /* 0x000fe40003fa8000 */
[----:B------:R-:W-:-:S09]  /*0620*/  FSETP.GEU.AND P2, PT, R9, R11, PT ;  /* 0x0000000b0900720b */ /* 0x000fd20003f4e000 */
[----:B------:R-:W-:Y:S02]  /*0630*/  @!P1 SEL R11, R11, R9, !P2 ;  /* 0x000000090b0b9207 */ /* 0x000fe40005000000 */
[----:B------:R-:W-:-:S04]  /*0640*/  FSETP.GEU.AND P1, PT, R8, R10, PT ;  /* 0x0000000a0800720b */ /* 0x000fc80003f2e000 */
[----:B------:R-:W-:Y:S02]  /*0650*/  @!P5 SEL R10, R10, R8, !P1 ;  /* 0x000000080a0ad207 */ /* 0x000fe40004800000 */
[----:B------:R-:W-:-:S06]  /*0660*/  CS2R R8, SRZ ;  /* 0x0000000000087805 */ /* 0x000fcc000001ff00 */
[----:B------:R1:W2:Y:S01]  /*0670*/  @!P0 LDG.E.64 R8, desc[UR4][R12.64] ;  /* 0x000000040c088981 */ /* 0x0002a2000c1e1b00 */
[----:B------:R-:W-:Y:S02]  /*0680*/  SEL R2, RZ, 0x1, !P6 ;  /* 0x00000001ff027807 */ /* 0x000fe40007000000 */
[----:B------:R-:W-:Y:S01]  /*0690*/  SEL R0, R0, 0x2, P4 ;  /* 0x0000000200007807 */ /* 0x000fe20002000000 */
[----:B-1----:R-:W-:-:S04]  /*06a0*/  VIADD R13, R7, 0x1ec0 ;  /* 0x00001ec0070d7836 */ /* 0x002fc80000000000 */
[----:B------:R-:W-:-:S04]  /*06b0*/  IMAD.WIDE R12, R13, 0x4, R4 ;  /* 0x000000040d0c7825 */ /* 0x000fc800078e0204 */
[----:B------:R-:W-:Y:S01]  /*06c0*/  VIADD R7, R7, 0x1f00 ;  /* 0x00001f0007077836 */ /* 0x000fe20000000000 */
[-C--:B--2---:R-:W-:Y:S02]  /*06d0*/  FSETP.NAN.AND P5, PT, R8, R8.reuse, PT ;  /* 0x000000080800720b */ /* 0x084fe40003fa8000 */
[----:B------:R-:W-:Y:S02]  /*06e0*/  FSETP.GEU.AND P6, PT, R10, R8, PT ;  /* 0x000000080a00720b */ /* 0x000fe40003fce000 */
[----:B------:R-:W-:-:S09]  /*06f0*/  FSETP.NAN.AND P4, PT, R9, R9, PT ;  /* 0x000000090900720b */ /* 0x000fd20003f88000 */
[----:B------:R-:W-:Y:S02]  /*0700*/  @!P5 SEL R8, R8, R10, !P6 ;  /* 0x0000000a0808d207 */ /* 0x000fe40007000000 */
[----:B------:R-:W-:-:S04]  /*0710*/  ISETP.NE.AND P5, PT, R6, RZ, PT ;  /* 0x000000ff0600720c */ /* 0x000fc80003fa5270 */
[----:B------:R-:W-:Y:S02]  /*0720*/  SEL R2, R2, 0x2, P5 ;  /* 0x0000000202027807 */ /* 0x000fe40002800000 */
[----:B------:R-:W-:-:S04]  /*0730*/  FSETP.GEU.AND P5, PT, R11, R9, PT ;  /* 0x000000090b00720b */ /* 0x000fc80003fae000 */
[----:B------:R-:W-:Y:S02]  /*0740*/  @!P4 SEL R9, R9, R11, !P5 ;  /* 0x0000000b0909c207 */ /* 0x000fe40006800000 */
[----:B------:R-:W-:-:S06]  /*0750*/  CS2R R10, SRZ ;  /* 0x00000000000a7805 */ /* 0x000fcc000001ff00 */
[----:B------:R1:W2:Y:S01]  /*0760*/  @!P0 LDG.E.64 R10, desc[UR4][R12.64] ;  /* 0x000000040c0a8981 */ /* 0x0002a2000c1e1b00 */
[----:B------:R-:W-:Y:S01]  /*0770*/  IMAD.WIDE R6, R7, 0x4, R4 ;  /* 0x0000000407067825 */ /* 0x000fe200078e0204 */
[----:B------:R-:W-:-:S06]  /*0780*/  CS2R R4, SRZ ;  /* 0x0000000000047805 */ /* 0x000fcc000001ff00 */
[----:B------:R3:W4:Y:S01]  /*0790*/  @!P0 LDG.E.64 R4, desc[UR4][R6.64] ;  /* 0x0000000406048981 */ /* 0x000722000c1e1b00 */
[----:B------:R-:W-:Y:S01]  /*07a0*/  SEL R0, R0, 0x3, P3 ;  /* 0x0000000300007807 */ /* 0x000fe20001800000 */
[----:B-1----:R-:W3:Y:S01]  /*07b0*/  LDC.64 R12, c[0x0][0x218] ;  /* 0x00008600ff0c7b82 */ /* 0x002ee20000000a00 */
[----:B------:R-:W-:-:S04]  /*07c0*/  ISETP.NE.AND P3, PT, R16, RZ, PT ;  /* 0x000000ff1000720c */ /* 0x000fc80003f65270 */
[----:B------:R-:W-:Y:S02]  /*07d0*/  SEL R2, R2, 0x3, P3 ;  /* 0x0000000302027807 */ /* 0x000fe40001800000 */
[----:B------:R-:W-:Y:S02]  /*07e0*/  ISETP.NE.AND P3, PT, R14, RZ, PT ;  /* 0x000000ff0e00720c */ /* 0x000fe40003f65270 */
[----:B------:R-:W-:Y:S02]  /*07f0*/  ISETP.NE.AND P4, PT, R17, RZ, PT ;  /* 0x000000ff1100720c */ /* 0x000fe40003f85270 */
[----:B------:R-:W-:Y:S02]  /*0800*/  SEL R2, R2, 0x4, P3 ;  /* 0x0000000402027807 */ /* 0x000fe40001800000 */
[----:B------:R-:W-:Y:S02]  /*0810*/  SEL R0, R0, 0x4, P4 ;  /* 0x0000000400007807 */ /* 0x000fe40002000000 */
[----:B------:R-:W-:-:S02]  /*0820*/  SEL R2, R2, 0x5, P1 ;  /* 0x0000000502027807 */ /* 0x000fc40000800000 */
[----:B------:R-:W-:Y:S02]  /*0830*/  SEL R0, R0, 0x5, P2 ;  /* 0x0000000500007807 */ /* 0x000fe40001000000 */
[----:B------:R-:W-:Y:S02]  /*0840*/  SEL R2, R2, 0x6, P6 ;  /* 0x0000000602027807 */ /* 0x000fe40003000000 */
[----:B------:R-:W-:Y:S01]  /*0850*/  SEL R0, R0, 0x6, P5 ;  /* 0x0000000600007807 */ /* 0x000fe20002800000 */
[----:B---3--:R-:W-:Y:S01]  /*0860*/  IMAD.WIDE R6, R3, 0x4, R12 ;  /* 0x0000000403067825 */ /* 0x008fe200078e020c */
[-C--:B--2---:R-:W-:Y:S02]  /*0870*/  FSETP.NAN.AND P3, PT, R10, R10.reuse, PT ;  /* 0x0000000a0a00720b */ /* 0x084fe40003f68000 */
[----:B------:R-:W-:Y:S02]  /*0880*/  FSETP.NAN.AND P4, PT, R11, R11, PT ;  /* 0x0000000b0b00720b */ /* 0x000fe40003f88000 */
[----:B------:R-:W-:-:S02]  /*0890*/  FSETP.GEU.AND P1, PT, R8, R10, PT ;  /* 0x0000000a0800720b */ /* 0x000fc40003f2e000 */
[----:B----4-:R-:W-:Y:S02]  /*08a0*/  FSETP.NAN.AND P2, PT, R4, R4, PT ;  /* 0x000000040400720b */ /* 0x010fe40003f48000 */
[----:B------:R-:W-:-:S05]  /*08b0*/  FSETP.NAN.AND P6, PT, R5, R5, PT ;  /* 0x000000050500720b */ /* 0x000fca0003fc8000 */
[----:B------:R-:W-:Y:S02]  /*08c0*/  @!P3 SEL R10, R10, R8, !P1 ;  /* 0x000000080a0ab207 */ /* 0x000fe40004800000 */
[----:B------:R-:W-:-:S04]  /*08d0*/  FSETP.GEU.AND P3, PT, R9, R11, PT ;  /* 0x0000000b0900720b */ /* 0x000fc80003f6e000 */
[----:B------:R-:W-:Y:S02]  /*08e0*/  @!P4 SEL R11, R11, R9, !P3 ;  /* 0x000000090b0bc207 */ /* 0x000fe40005800000 */
[----:B------:R-:W-:Y:S02]  /*08f0*/  FSETP.GEU.AND P5, PT, R10, R4, PT ;  /* 0x000000040a00720b */ /* 0x000fe40003fae000 */
[----:B------:R-:W-:Y:S02]  /*0900*/  SEL R2, R2, 0x7, P1 ;  /* 0x0000000702027807 */ /* 0x000fe40000800000 */
[----:B------:R-:W-:Y:S02]  /*0910*/  FSETP.GEU.AND P4, PT, R11, R5, PT ;  /* 0x000000050b00720b */ /* 0x000fe40003f8e000 */
[----:B------:R-:W-:Y:S02]  /*0920*/  SEL R0, R0, 0x7, P3 ;  /* 0x0000000700007807 */ /* 0x000fe40001800000 */
[----:B------:R-:W-:-:S02]  /*0930*/  SEL R8, R2, 0x8, P5 ;  /* 0x0000000802087807 */ /* 0x000fc40002800000 */
[----:B------:R-:W-:Y:S02]  /*0940*/  @!P2 SEL R4, R4, R10, !P5 ;  /* 0x0000000a0404a207 */ /* 0x000fe40006800000 */
[----:B------:R-:W-:Y:S02]  /*0950*/  @!P6 SEL R5, R5, R11, !P4 ;  /* 0x0000000b0505e207 */ /* 0x000fe40006000000 */
[----:B------:R-:W-:Y:S02]  /*0960*/  IADD3 R2, P1, R3, UR6, RZ ;  /* 0x0000000603027c10 */ /* 0x000fe4000ff3e0ff */
[----:B------:R-:W-:Y:S02]  /*0970*/  SEL R9, R0, 0x8, P4 ;  /* 0x0000000800097807 */ /* 0x000fe40002000000 */
[----:B------:R-:W-:Y:S01]  /*0980*/  LOP3.LUT R0, R8, 0xff, RZ, 0xc0, !PT ;  /* 0x000000ff08007812 */ /* 0x000fe200078ec0ff */
[----:B------:R1:W-:Y:S01]  /*0990*/  @!P0 STG.E.64 desc[UR4][R6.64], R4 ;  /* 0x0000000406008986 */ /* 0x0003e2000c101b04 */
[----:B------:R-:W-:-:S03]  /*09a0*/  LEA.HI.X.SX32 R3, R3, UR7, 0x1, P1 ;  /* 0x0000000703037c11 */ /* 0x000fc600088f0eff */
[----:B------:R-:W-:Y:S01]  /*09b0*/  IMAD R9, R9, 0x100, R0 ;  /* 0x0000010009097824 */ /* 0x000fe200078e0200 */
[----:B------:R-:W-:Y:S06]  /*09c0*/  @P0 EXIT ;  /* 0x000000000000094d */ /* 0x000fec0003800000 */
[----:B------:R-:W-:Y:S01]  /*09d0*/  STG.E.U16 desc[UR4][R2.64], R9 ;  /* 0x0000000902007986 */ /* 0x000fe2000c101504 */
[----:B------:R-:W-:Y:S05]  /*09e0*/  EXIT ;  /* 0x000000000000794d */ /* 0x000fea0003800000 */
.L_x_0:
[----:B------:R-:W-:-:S00]  /*09f0*/  BRA `(.L_x_0) ;  /* 0xfffffffc00fc7947 */ /* 0x000fc0000383ffff */
[----:B------:R-:W-:-:S00]  /*0a00*/  NOP ;  /* 0x0000000000007918 */ /* 0x000fc00000000000 */
[----:B------:R-:W-:-:S00]  /*0a10*/  NOP ;  /* 0x0000000000007918 */ /* 0x000fc00000000000 */
[----:B------:R-:W-:-:S00]  /*0a20*/  NOP ;  /* 0x0000000000007918 */ /* 0x000fc00000000000 */
[----:B------:R-:W-:-:S00]  /*0a30*/  NOP ;  /* 0x0000000000007918 */ /* 0x000fc00000000000 */
[----:B------:R-:W-:-:S00]  /*0a40*/  NOP ;  /* 0x0000000000007918 */ /* 0x000fc00000000000 */
[----:B------:R-:W-:-:S00]  /*0a50*/  NOP ;  /* 0x0000000000007918 */ /* 0x000fc00000000000 */
[----:B------:R-:W-:-:S00]  /*0a60*/  NOP ;  /* 0x0000000000007918 */ /* 0x000fc00000000000 */
[----:B------:R-:W-:-:S00]  /*0a70*/  NOP ;  /* 0x0000000000007918 */ /* 0x000fc00000000000 */
.L_x_1:


//--------------------- .nv.constant0.triton_poi_fused_max_pool2d_with_indices_21 --------------------------
	.section	.nv.constant0.triton_poi_fused_max_pool2d_with_indices_21,"a",@progbits
	.sectionflags	@""
	.align	4
.nv.constant0.triton_poi_fused_max_pool2d_with_indices_21:
	.zero		556
